	.headerflags	@"EF_CUDA_TEXMODE_UNIFIED EF_CUDA_64BIT_ADDRESS EF_CUDA_ACCELERATORS EF_CUDA_SM90 EF_CUDA_VIRTUAL_SM(EF_CUDA_SM90)"
	.elftype	@"ET_EXEC"


//--------------------- .nv.info                  --------------------------
	.section	.nv.info,"",@"SHT_CUDA_INFO"
	.align	4


	//----- nvinfo : EIATTR_REGCOUNT
	.align		4
        /*0000*/ 	.byte	0x04, 0x2f
        /*0002*/ 	.short	(.L_2 - .L_1)
	.align		4
.L_1:
        /*0004*/ 	.word	index@(triton_per_fused__native_batch_norm_legit_4)
        /*0008*/ 	.word	0x00000010


	//----- nvinfo : EIATTR_MIN_STACK_SIZE
	.align		4
.L_2:
        /*000c*/ 	.byte	0x04, 0x12
        /*000e*/ 	.short	(.L_4 - .L_3)
	.align		4
.L_3:
        /*0010*/ 	.word	index@(triton_per_fused__native_batch_norm_legit_4)
        /*0014*/ 	.word	0x00000000


	//----- nvinfo : EIATTR_FRAME_SIZE
	.align		4
.L_4:
        /*0018*/ 	.byte	0x04, 0x11
        /*001a*/ 	.short	(.L_6 - .L_5)
	.align		4
.L_5:
        /*001c*/ 	.word	index@(triton_per_fused__native_batch_norm_legit_4)
        /*0020*/ 	.word	0x00000000


	//----- nvinfo : EIATTR_MIN_STACK_SIZE
	.align		4
.L_6:
        /*0024*/ 	.byte	0x04, 0x12
        /*0026*/ 	.short	(.L_8 - .L_7)
	.align		4
.L_7:
        /*0028*/ 	.word	index@(triton_per_fused__native_batch_norm_legit_4)
        /*002c*/ 	.word	0x00000000
.L_8:


//--------------------- .nv.info.triton_per_fused__native_batch_norm_legit_4 --------------------------
	.section	.nv.info.triton_per_fused__native_batch_norm_legit_4,"",@"SHT_CUDA_INFO"
	.sectionflags	@""
	.align	4


	//----- nvinfo : EIATTR_CUDA_API_VERSION
	.align		4
        /*0000*/ 	.byte	0x04, 0x37
        /*0002*/ 	.short	(.L_10 - .L_9)
.L_9:
        /*0004*/ 	.word	0x0000007c


	//----- nvinfo : EIATTR_KPARAM_INFO
	.align		4
.L_10:
        /*0008*/ 	.byte	0x04, 0x17
        /*000a*/ 	.short	(.L_12 - .L_11)
.L_11:
        /*000c*/ 	.word	0x00000000
        /*0010*/ 	.short	0x0004
        /*0012*/ 	.short	0x001c
        /*0014*/ 	.byte	0x00, 0xf0, 0x11, 0x00


	//----- nvinfo : EIATTR_KPARAM_INFO
	.align		4
.L_12:
        /*0018*/ 	.byte	0x04, 0x17
        /*001a*/ 	.short	(.L_14 - .L_13)
.L_13:
        /*001c*/ 	.word	0x00000000
        /*0020*/ 	.short	0x0003
        /*0022*/ 	.short	0x0018
        /*0024*/ 	.byte	0x00, 0xf0, 0x11, 0x00


	//----- nvinfo : EIATTR_KPARAM_INFO
	.align		4
.L_14:
        /*0028*/ 	.byte	0x04, 0x17
        /*002a*/ 	.short	(.L_16 - .L_15)
.L_15:
        /*002c*/ 	.word	0x00000000
        /*0030*/ 	.short	0x0002
        /*0032*/ 	.short	0x0010
        /*0034*/ 	.byte	0x00, 0xf4, 0x21, 0x00


	//----- nvinfo : EIATTR_KPARAM_INFO
	.align		4
.L_16:
        /*0038*/ 	.byte	0x04, 0x17
        /*003a*/ 	.short	(.L_18 - .L_17)
.L_17:
        /*003c*/ 	.word	0x00000000
        /*0040*/ 	.short	0x0001
        /*0042*/ 	.short	0x0008
        /*0044*/ 	.byte	0x00, 0xf4, 0x21, 0x00


	//----- nvinfo : EIATTR_KPARAM_INFO
	.align		4
.L_18:
        /*0048*/ 	.byte	0x04, 0x17
        /*004a*/ 	.short	(.L_20 - .L_19)
.L_19:
        /*004c*/ 	.word	0x00000000
        /*0050*/ 	.short	0x0000
        /*0052*/ 	.short	0x0000
        /*0054*/ 	.byte	0x00, 0xf4, 0x21, 0x00


	//----- nvinfo : EIATTR_SPARSE_MMA_MASK
	.align		4
.L_20:
        /*0058*/ 	.byte	0x03, 0x50
        /*005a*/ 	.short	0x0000


	//----- nvinfo : EIATTR_MAXREG_COUNT
	.align		4
        /*005c*/ 	.byte	0x03, 0x1b
        /*005e*/ 	.short	0x00ff


	//----- nvinfo : EIATTR_COOP_GROUP_MASK_REGIDS
	.align		4
        /*0060*/ 	.byte	0x04, 0x29
        /*0062*/ 	.short	(.L_22 - .L_21)


	//   ....[0]....
.L_21:
        /*0064*/ 	.word	0xffffffff


	//   ....[1]....
        /*0068*/ 	.word	0xffffffff


	//   ....[2]....
        /*006c*/ 	.word	0xffffffff


	//   ....[3]....
        /*0070*/ 	.word	0xffffffff


	//   ....[4]....
        /*0074*/ 	.word	0xffffffff


	//   ....[5]....
        /*0078*/ 	.word	0xffffffff


	//   ....[6]....
        /*007c*/ 	.word	0xffffffff


	//   ....[7]....
        /*0080*/ 	.word	0xffffffff


	//----- nvinfo : EIATTR_COOP_GROUP_INSTR_OFFSETS
	.align		4
.L_22:
        /*0084*/ 	.byte	0x04, 0x28
        /*0086*/ 	.short	(.L_24 - .L_23)


	//   ....[0]....
.L_23:
        /*0088*/ 	.word	0x00000160


	//   ....[1]....
        /*008c*/ 	.word	0x00000180


	//   ....[2]....
        /*0090*/ 	.word	0x000001a0


	//   ....[3]....
        /*0094*/ 	.word	0x000001c0


	//   ....[4]....
        /*0098*/ 	.word	0x00000240


	//   ....[5]....
        /*009c*/ 	.word	0x00000280


	//   ....[6]....
        /*00a0*/ 	.word	0x000002a0


	//   ....[7]....
        /*00a4*/ 	.word	0x000002d0


	//----- nvinfo : EIATTR_EXIT_INSTR_OFFSETS
	.align		4
.L_24:
        /*00a8*/ 	.byte	0x04, 0x1c
        /*00aa*/ 	.short	(.L_26 - .L_25)


	//   ....[0]....
.L_25:
        /*00ac*/ 	.word	0x00000330


	//   ....[1]....
        /*00b0*/ 	.word	0x00000350


	//----- nvinfo : EIATTR_REQNTID
	.align		4
.L_26:
        /*00b4*/ 	.byte	0x04, 0x10
        /*00b6*/ 	.short	(.L_28 - .L_27)
.L_27:
        /*00b8*/ 	.word	0x00000040
        /*00bc*/ 	.word	0x00000001
        /*00c0*/ 	.word	0x00000001


	//----- nvinfo : EIATTR_CBANK_PARAM_SIZE
	.align		4
.L_28:
        /*00c4*/ 	.byte	0x03, 0x19
        /*00c6*/ 	.short	0x0020


	//----- nvinfo : EIATTR_PARAM_CBANK
	.align		4
        /*00c8*/ 	.byte	0x04, 0x0a
        /*00ca*/ 	.short	(.L_30 - .L_29)
	.align		4
.L_29:
        /*00cc*/ 	.word	index@(.nv.constant0.triton_per_fused__native_batch_norm_legit_4)
        /*00d0*/ 	.short	0x0210
        /*00d2*/ 	.short	0x0020


	//----- nvinfo : EIATTR_SW_WAR
	.align		4
.L_30:
        /*00d4*/ 	.byte	0x04, 0x36
        /*00d6*/ 	.short	(.L_32 - .L_31)
.L_31:
        /*00d8*/ 	.word	0x00000008
.L_32:


//--------------------- .nv.callgraph             --------------------------
	.section	.nv.callgraph,"",@"SHT_CUDA_CALLGRAPH"
	.align	4
	.sectionentsize	8
	.align		4
        /*0000*/ 	.word	0x00000000
	.align		4
        /*0004*/ 	.word	0xffffffff
	.align		4
        /*0008*/ 	.word	0x00000000
	.align		4
        /*000c*/ 	.word	0xfffffffe
	.align		4
        /*0010*/ 	.word	0x00000000
	.align		4
        /*0014*/ 	.word	0xfffffffd
	.align		4
        /*0018*/ 	.word	0x00000000
	.align		4
        /*001c*/ 	.word	0xfffffffc


//--------------------- .nv.constant4             --------------------------
	.section	.nv.constant4,"a",@progbits
	.align	8
	.align		8
.nv.constant4:
        /*0000*/ 	.dword	_$_str


//--------------------- .text.triton_per_fused__native_batch_norm_legit_4 --------------------------
	.section	.text.triton_per_fused__native_batch_norm_legit_4,"ax",@progbits
	.sectionflags	@"SHF_BARRIERS=1"
	.align	128
        .global         triton_per_fused__native_batch_norm_legit_4
        .type           triton_per_fused__native_batch_norm_legit_4,@function
        .size           triton_per_fused__native_batch_norm_legit_4,(.L_x_1 - triton_per_fused__native_batch_norm_legit_4)
        .other          triton_per_fused__native_batch_norm_legit_4,@"STO_CUDA_ENTRY STV_DEFAULT"
triton_per_fused__native_batch_norm_legit_4:
.text.triton_per_fused__native_batch_norm_legit_4:
[----:B------:R-:W0:Y:S02]  /*0000*/  LDC R1, c[0x0][0x28] ;  /* 0x00000a00ff017b82 */ /* 0x000e240000000800 */
[----:B------:R-:W1:Y:S01]  /*0010*/  S2R R0, SR_CTAID.X ;  /* 0x0000000000007919 */ /* 0x000e620000002500 */
[----:B------:R-:W2:Y:S01]  /*0020*/  LDC.64 R2, c[0x0][0x218] ;  /* 0x00008600ff027b82 */ /* 0x000ea20000000a00 */
[----:B------:R-:W-:Y:S01]  /*0030*/  ULDC.64 UR4, c[0x0][0x208] ;  /* 0x0000820000047ab9 */ /* 0x000fe20000000a00 */
[----:B------:R-:W3:Y:S01]  /*0040*/  S2R R10, SR_TID.X ;  /* 0x00000000000a7919 */ /* 0x000ee20000002100 */
[----:B-1----:R-:W-:Y:S02]  /*0050*/  SHF.R.S32.HI R5, RZ, 0x1f, R0 ;  /* 0x0000001fff057819 */ /* 0x002fe40000011400 */
[----:B------:R-:W-:Y:S02]  /*0060*/  ISETP.GE.AND P0, PT, R0, 0x400, PT ;  /* 0x000004000000780c */ /* 0x000fe40003f06270 */
[----:B---3--:R-:W-:Y:S02]  /*0070*/  SHF.L.U32 R4, R10, 0x8, RZ ;  /* 0x000000080a047819 */ /* 0x008fe400000006ff */
[----:B------:R-:W-:-:S02]  /*0080*/  LEA.HI R6, R5, R0, RZ, 0x8 ;  /* 0x0000000005067211 */ /* 0x000fc400078f40ff */
[----:B------:R-:W-:Y:S02]  /*0090*/  LOP3.LUT R5, R4, 0xf00, RZ, 0xc0, !PT ;  /* 0x00000f0004057812 */ /* 0x000fe400078ec0ff */
[C---:B------:R-:W-:Y:S02]  /*00a0*/  LOP3.LUT R4, R6.reuse, 0xffffff00, RZ, 0xc0, !PT ;  /* 0xffffff0006047812 */ /* 0x040fe400078ec0ff */
[----:B------:R-:W-:Y:S02]  /*00b0*/  SHF.L.U32 R6, R6, 0x4, RZ ;  /* 0x0000000406067819 */ /* 0x000fe400000006ff */
[----:B------:R-:W-:Y:S01]  /*00c0*/  IADD3 R5, R5, R0, -R4 ;  /* 0x0000000005057210 */ /* 0x000fe20007ffe804 */
[----:B------:R-:W-:Y:S01]  /*00d0*/  HFMA2.MMA R4, -RZ, RZ, 0, 0 ;  /* 0x00000000ff047435 */ /* 0x000fe200000001ff */
[----:B------:R-:W-:-:S04]  /*00e0*/  LOP3.LUT R6, R6, 0xfffff000, RZ, 0xc0, !PT ;  /* 0xfffff00006067812 */ /* 0x000fc800078ec0ff */
[----:B------:R-:W-:-:S05]  /*00f0*/  IADD3 R5, R6, R5, RZ ;  /* 0x0000000506057210 */ /* 0x000fca0007ffe0ff */
[----:B--2---:R-:W-:-:S05]  /*0100*/  IMAD.WIDE R2, R5, 0x4, R2 ;  /* 0x0000000405027825 */ /* 0x004fca00078e0202 */
[----:B------:R-:W2:Y:S01]  /*0110*/  @!P0 LDG.E R4, desc[UR4][R2.64] ;  /* 0x0000000402048981 */ /* 0x000ea2000c1e1900 */
[----:B------:R-:W-:Y:S01]  /*0120*/  MOV R12, 0x3d800000 ;  /* 0x3d800000000c7802 */ /* 0x000fe20000000f00 */
[----:B------:R-:W-:Y:S01]  /*0130*/  BAR.SYNC.DEFER_BLOCKING 0x0 ;  /* 0x0000000000007b1d */ /* 0x000fe20000010000 */
[----:B--2---:R-:W-:-:S04]  /*0140*/  SEL R4, R4, RZ, !P0 ;  /* 0x000000ff04047207 */ /* 0x004fc80004000000 */
[----:B------:R-:W-:-:S05]  /*0150*/  FSEL R5, R4, RZ, !P0 ;  /* 0x000000ff04057208 */ /* 0x000fca0004000000 */
[----:B------:R-:W1:Y:S02]  /*0160*/  SHFL.BFLY PT, R6, R5, 0x8, 0x1f ;  /* 0x0d001f0005067f89 */ /* 0x000e6400000e0000 */
[----:B-1----:R-:W-:-:S05]  /*0170*/  FADD R6, R5, R6 ;  /* 0x0000000605067221 */ /* 0x002fca0000000000 */
[----:B------:R-:W1:Y:S02]  /*0180*/  SHFL.BFLY PT, R7, R6, 0x4, 0x1f ;  /* 0x0c801f0006077f89 */ /* 0x000e6400000e0000 */
[----:B-1----:R-:W-:-:S05]  /*0190*/  FADD R7, R6, R7 ;  /* 0x0000000706077221 */ /* 0x002fca0000000000 */
[----:B------:R-:W1:Y:S02]  /*01a0*/  SHFL.BFLY PT, R8, R7, 0x2, 0x1f ;  /* 0x0c401f0007087f89 */ /* 0x000e6400000e0000 */
[----:B-1----:R-:W-:-:S05]  /*01b0*/  FADD R8, R7, R8 ;  /* 0x0000000807087221 */ /* 0x002fca0000000000 */
[----:B------:R-:W1:Y:S02]  /*01c0*/  SHFL.BFLY PT, R9, R8, 0x1, 0x1f ;  /* 0x0c201f0008097f89 */ /* 0x000e6400000e0000 */
[----:B-1----:R-:W-:-:S04]  /*01d0*/  FADD R9, R8, R9 ;  /* 0x0000000908097221 */ /* 0x002fc80000000000 */
[----:B------:R-:W-:-:S04]  /*01e0*/  FMUL R13, R9, 0.0625 ;  /* 0x3d800000090d7820 */ /* 0x000fc80000400000 */
[----:B------:R-:W-:-:S04]  /*01f0*/  FADD R4, R4, -R13 ;  /* 0x8000000d04047221 */ /* 0x000fc80000000000 */
[----:B------:R-:W-:-:S05]  /*0200*/  FMUL R4, R4, R4 ;  /* 0x0000000404047220 */ /* 0x000fca0000400000 */
[----:B------:R-:W-:Y:S02]  /*0210*/  FSEL R9, R4, RZ, !P0 ;  /* 0x000000ff04097208 */ /* 0x000fe40004000000 */
[----:B------:R-:W1:Y:S01]  /*0220*/  LDC.64 R4, c[0x0][0x220] ;  /* 0x00008800ff047b82 */ /* 0x000e620000000a00 */
[----:B------:R-:W-:Y:S02]  /*0230*/  LOP3.LUT P0, RZ, R10, 0x3f, RZ, 0xc0, !PT ;  /* 0x0000003f0aff7812 */ /* 0x000fe4000780c0ff */
[----:B------:R-:W2:Y:S02]  /*0240*/  SHFL.BFLY PT, R2, R9, 0x8, 0x1f ;  /* 0x0d001f0009027f89 */ /* 0x000ea400000e0000 */
[C---:B------:R-:W-:Y:S01]  /*0250*/  ISETP.LT.AND P0, PT, R0.reuse, 0x400, !P0 ;  /* 0x000004000000780c */ /* 0x040fe20004701270 */
[----:B-1----:R-:W-:-:S04]  /*0260*/  IMAD.WIDE R4, R0, 0x4, R4 ;  /* 0x0000000400047825 */ /* 0x002fc800078e0204 */
[----:B--2---:R-:W-:-:S05]  /*0270*/  FADD R6, R9, R2 ;  /* 0x0000000209067221 */ /* 0x004fca0000000000 */
[----:B------:R-:W1:Y:S02]  /*0280*/  SHFL.BFLY PT, R3, R6, 0x4, 0x1f ;  /* 0x0c801f0006037f89 */ /* 0x000e6400000e0000 */
[----:B-1----:R-:W-:-:S05]  /*0290*/  FADD R7, R6, R3 ;  /* 0x0000000306077221 */ /* 0x002fca0000000000 */
[----:B------:R-:W1:Y:S02]  /*02a0*/  SHFL.BFLY PT, R2, R7, 0x2, 0x1f ;  /* 0x0c401f0007027f89 */ /* 0x000e6400000e0000 */
[----:B-1----:R-:W-:Y:S02]  /*02b0*/  FADD R8, R7, R2 ;  /* 0x0000000207087221 */ /* 0x002fe40000000000 */
[----:B------:R-:W1:Y:S03]  /*02c0*/  LDC.64 R2, c[0x0][0x210] ;  /* 0x00008400ff027b82 */ /* 0x000e660000000a00 */
[----:B------:R-:W2:Y:S01]  /*02d0*/  SHFL.BFLY PT, R11, R8, 0x1, 0x1f ;  /* 0x0c201f00080b7f89 */ /* 0x000ea200000e0000 */
[----:B-1----:R-:W-:-:S04]  /*02e0*/  IMAD.WIDE R2, R0, 0x4, R2 ;  /* 0x0000000400027825 */ /* 0x002fc800078e0202 */
[----:B--2---:R-:W-:-:S04]  /*02f0*/  FADD R11, R8, R11 ;  /* 0x0000000b080b7221 */ /* 0x004fc80000000000 */
[----:B------:R-:W-:-:S06]  /*0300*/  FFMA R11, R11, R12, 9.9999997473787516356e-06 ;  /* 0x3727c5ac0b0b7423 */ /* 0x000fcc000000000c */
[----:B------:R-:W1:Y:S02]  /*0310*/  MUFU.RSQ R11, R11 ;  /* 0x0000000b000b7308 */ /* 0x000e640000001400 */
[----:B-1----:R1:W-:Y:S01]  /*0320*/  @P0 STG.E desc[UR4][R2.64], R11 ;  /* 0x0000000b02000986 */ /* 0x0023e2000c101904 */
[----:B------:R-:W-:Y:S05]  /*0330*/  @!P0 EXIT ;  /* 0x000000000000894d */ /* 0x000fea0003800000 */
[----:B------:R-:W-:Y:S01]  /*0340*/  STG.E desc[UR4][R4.64], R13 ;  /* 0x0000000d04007986 */ /* 0x000fe2000c101904 */
[----:B------:R-:W-:Y:S05]  /*0350*/  EXIT ;  /* 0x000000000000794d */ /* 0x000fea0003800000 */
.L_x_0:
[----:B------:R-:W-:-:S00]  /*0360*/  BRA `(.L_x_0) ;  /* 0xfffffffc00fc7947 */ /* 0x000fc0000383ffff */
[----:B------:R-:W-:-:S00]  /*0370*/  NOP ;  /* 0x0000000000007918 */ /* 0x000fc00000000000 */
        /* <DEDUP_REMOVED lines=8> */
.L_x_1:


//--------------------- .nv.global.init           --------------------------
	.section	.nv.global.init,"aw",@progbits
.nv.global.init:
	.type		_$_str,@object
	.size		_$_str,(.L_0 - _$_str)
_$_str:
        /*0000*/ 	.byte	0x5f, 0x5f, 0x43, 0x55, 0x44, 0x41, 0x5f, 0x46, 0x54, 0x5a, 0x00
.L_0:


//--------------------- .nv.constant0.triton_per_fused__native_batch_norm_legit_4 --------------------------
	.section	.nv.constant0.triton_per_fused__native_batch_norm_legit_4,"a",@progbits
	.sectionflags	@""
	.align	4
.nv.constant0.triton_per_fused__native_batch_norm_legit_4:
	.zero		560
